//
// Generated by NVIDIA NVVM Compiler
//
// Compiler Build ID: CL-36424714
// Cuda compilation tools, release 13.0, V13.0.88
// Based on NVVM 20.0.0
//

.version 9.0
.target sm_100
.address_size 64

	// .globl	_Z7calcPosP5Raceri

.visible .entry _Z7calcPosP5Raceri(
	.param .u64 .ptr .align 1 _Z7calcPosP5Raceri_param_0,
	.param .u32 _Z7calcPosP5Raceri_param_1
)
{
	.reg .b32 	%r<2>;
	.reg .b64 	%rd<5>;
	.reg .b64 	%fd<4>;

	ld.param.u64 	%rd1, [_Z7calcPosP5Raceri_param_0];
	cvta.to.global.u64 	%rd2, %rd1;
	mov.u32 	%r1, %tid.x;
	mul.wide.u32 	%rd3, %r1, 48;
	add.s64 	%rd4, %rd2, %rd3;
	ld.global.f64 	%fd1, [%rd4];
	ld.global.f64 	%fd2, [%rd4+8];
	add.f64 	%fd3, %fd1, %fd2;
	st.global.f64 	[%rd4+8], %fd3;
	ret;

}


// ===== COMPILED SASS (sm_100) =====

	.target	sm_100

	.elftype	@"ET_EXEC"


//--------------------- .note.nv.tkinfo           --------------------------
	.section	.note.nv.tkinfo,"",@"SHT_NOTE"
	.sectionflags	@"SHF_NOTE_NV_TKINFO"
	.tkinfo
        /*0018*/ 	.word	0x00000002
        /*0030*/ 	.string	""
        /*0030*/ 	.string	"ptxas"
        /*0030*/ 	.string	"Cuda compilation tools, release 13.0, V13.0.88"
        /*0030*/ 	.string	"Build cuda_13.0.r13.0/compiler.36424714_0"
        /*0030*/ 	.string	"-arch sm_100 -m 64 "



//--------------------- .note.nv.cuinfo           --------------------------
	.section	.note.nv.cuinfo,"",@"SHT_NOTE"
	.sectionflags	@"SHF_NOTE_NV_CUINFO"
        /*0018*/ 	.short	0x0002
        /*001a*/ 	.short	0x0064
        /*001c*/ 	.short	0x0082
	.zero		2


//--------------------- .nv.info                  --------------------------
	.section	.nv.info,"",@"SHT_CUDA_INFO"
	.align	4


	//----- nvinfo : EIATTR_REGCOUNT
	.align		4
        /*0000*/ 	.byte	0x04, 0x2f
        /*0002*/ 	.short	(.L_1 - .L_0)
	.align		4
.L_0:
        /*0004*/ 	.word	index@(_Z7calcPosP5Raceri)
        /*0008*/ 	.word	0x0000000a


	//----- nvinfo : EIATTR_FRAME_SIZE
	.align		4
.L_1:
        /*000c*/ 	.byte	0x04, 0x11
        /*000e*/ 	.short	(.L_3 - .L_2)
	.align		4
.L_2:
        /*0010*/ 	.word	index@(_Z7calcPosP5Raceri)
        /*0014*/ 	.word	0x00000000


	//----- nvinfo : EIATTR_MIN_STACK_SIZE
	.align		4
.L_3:
        /*0018*/ 	.byte	0x04, 0x12
        /*001a*/ 	.short	(.L_5 - .L_4)
	.align		4
.L_4:
        /*001c*/ 	.word	index@(_Z7calcPosP5Raceri)
        /*0020*/ 	.word	0x00000000
.L_5:


//--------------------- .nv.compat                --------------------------
	.section	.nv.compat,"",@"SHT_CUDA_COMPAT_INFO"
	.align	4
        /*0000*/ 	.byte	0x02, 0x09, 0x00, 0x00, 0x02, 0x02, 0x01, 0x00, 0x02, 0x05, 0x05, 0x00, 0x03, 0x07, 0x01, 0x01
        /*0010*/ 	.byte	0x02, 0x03, 0x00, 0x00, 0x02, 0x06, 0x01, 0x00, 0x04, 0x0b, 0x08, 0x00, 0x01, 0x00, 0x00, 0x00
        /*0020*/ 	.byte	0x00, 0x00, 0x00, 0x00


//--------------------- .nv.info._Z7calcPosP5Raceri --------------------------
	.section	.nv.info._Z7calcPosP5Raceri,"",@"SHT_CUDA_INFO"
	.sectionflags	@""
	.align	4


	//----- nvinfo : EIATTR_CUDA_API_VERSION
	.align		4
        /*0000*/ 	.byte	0x04, 0x37
        /*0002*/ 	.short	(.L_7 - .L_6)
.L_6:
        /*0004*/ 	.word	0x00000082


	//----- nvinfo : EIATTR_KPARAM_INFO
	.align		4
.L_7:
        /*0008*/ 	.byte	0x04, 0x17
        /*000a*/ 	.short	(.L_9 - .L_8)
.L_8:
        /*000c*/ 	.word	0x00000000
        /*0010*/ 	.short	0x0001
        /*0012*/ 	.short	0x0008
        /*0014*/ 	.byte	0x00, 0xf0, 0x11, 0x00


	//----- nvinfo : EIATTR_KPARAM_INFO
	.align		4
.L_9:
        /*0018*/ 	.byte	0x04, 0x17
        /*001a*/ 	.short	(.L_11 - .L_10)
.L_10:
        /*001c*/ 	.word	0x00000000
        /*0020*/ 	.short	0x0000
        /*0022*/ 	.short	0x0000
        /*0024*/ 	.byte	0x00, 0xf5, 0x21, 0x00


	//----- nvinfo : EIATTR_SPARSE_MMA_MASK
	.align		4
.L_11:
        /*0028*/ 	.byte	0x03, 0x50
        /*002a*/ 	.short	0x0000


	//----- nvinfo : EIATTR_MAXREG_COUNT
	.align		4
        /*002c*/ 	.byte	0x03, 0x1b
        /*002e*/ 	.short	0x00ff


	//----- nvinfo : EIATTR_MERCURY_ISA_VERSION
	.align		4
        /*0030*/ 	.byte	0x03, 0x5f
        /*0032*/ 	.short	0x0101


	//----- nvinfo : EIATTR_VRC_CTA_INIT_COUNT
	.align		4
        /*0034*/ 	.byte	0x02, 0x4a
	.zero		1
	.zero		1


	//----- nvinfo : EIATTR_EXIT_INSTR_OFFSETS
	.align		4
        /*0038*/ 	.byte	0x04, 0x1c
        /*003a*/ 	.short	(.L_13 - .L_12)


	//   ....[0]....
.L_12:
        /*003c*/ 	.word	0x00000090


	//----- nvinfo : EIATTR_CBANK_PARAM_SIZE
	.align		4
.L_13:
        /*0040*/ 	.byte	0x03, 0x19
        /*0042*/ 	.short	0x000c


	//----- nvinfo : EIATTR_PARAM_CBANK
	.align		4
        /*0044*/ 	.byte	0x04, 0x0a
        /*0046*/ 	.short	(.L_15 - .L_14)
	.align		4
.L_14:
        /*0048*/ 	.word	index@(.nv.constant0._Z7calcPosP5Raceri)
        /*004c*/ 	.short	0x0380
        /*004e*/ 	.short	0x000c


	//----- nvinfo : EIATTR_SW_WAR
	.align		4
.L_15:
        /*0050*/ 	.byte	0x04, 0x36
        /*0052*/ 	.short	(.L_17 - .L_16)
.L_16:
        /*0054*/ 	.word	0x00000008
.L_17:


//--------------------- .nv.callgraph             --------------------------
	.section	.nv.callgraph,"",@"SHT_CUDA_CALLGRAPH"
	.align	4
	.sectionentsize	8
	.align		4
        /*0000*/ 	.word	0x00000000
	.align		4
        /*0004*/ 	.word	0xffffffff
	.align		4
        /*0008*/ 	.word	0x00000000
	.align		4
        /*000c*/ 	.word	0xfffffffe
	.align		4
        /*0010*/ 	.word	0x00000000
	.align		4
        /*0014*/ 	.word	0xfffffffd
	.align		4
        /*0018*/ 	.word	0x00000000
	.align		4
        /*001c*/ 	.word	0xfffffffc


//--------------------- .text._Z7calcPosP5Raceri  --------------------------
	.section	.text._Z7calcPosP5Raceri,"ax",@progbits
	.align	128
        .global         _Z7calcPosP5Raceri
        .type           _Z7calcPosP5Raceri,@function
        .size           _Z7calcPosP5Raceri,(.L_x_1 - _Z7calcPosP5Raceri)
        .other          _Z7calcPosP5Raceri,@"STO_CUDA_ENTRY STV_DEFAULT"
_Z7calcPosP5Raceri:
.text._Z7calcPosP5Raceri:
[----:B------:R-:W-:Y:S01]  /*0000*/  LDC R1, c[0x0][0x37c] ;  /* 0x0000df00ff017b82 */ /* 0x000fe20000000800 */
[----:B------:R-:W0:Y:S07]  /*0010*/  S2R R5, SR_TID.X ;  /* 0x0000000000057919 */ /* 0x000e2e0000002100 */
[----:B------:R-:W0:Y:S01]  /*0020*/  LDC.64 R2, c[0x0][0x380] ;  /* 0x0000e000ff027b82 */ /* 0x000e220000000a00 */
[----:B------:R-:W1:Y:S01]  /*0030*/  LDCU.64 UR4, c[0x0][0x358] ;  /* 0x00006b00ff0477ac */ /* 0x000e620008000a00 */
[----:B0-----:R-:W-:-:S05]  /*0040*/  IMAD.WIDE.U32 R2, R5, 0x30, R2 ;  /* 0x0000003005027825 */ /* 0x001fca00078e0002 */
[----:B-1----:R-:W2:Y:S04]  /*0050*/  LDG.E.64 R4, desc[UR4][R2.64] ;  /* 0x0000000402047981 */ /* 0x002ea8000c1e1b00 */
[----:B------:R-:W2:Y:S02]  /*0060*/  LDG.E.64 R6, desc[UR4][R2.64+0x8] ;  /* 0x0000080402067981 */ /* 0x000ea4000c1e1b00 */
[----:B--2---:R-:W-:-:S07]  /*0070*/  DADD R4, R4, R6 ;  /* 0x0000000004047229 */ /* 0x004fce0000000006 */
[----:B------:R-:W-:Y:S01]  /*0080*/  STG.E.64 desc[UR4][R2.64+0x8], R4 ;  /* 0x0000080402007986 */ /* 0x000fe2000c101b04 */
[----:B------:R-:W-:Y:S05]  /*0090*/  EXIT ;  /* 0x000000000000794d */ /* 0x000fea0003800000 */
.L_x_0:
[----:B------:R-:W-:-:S00]  /*00a0*/  BRA `(.L_x_0) ;  /* 0xfffffffc00fc7947 */ /* 0x000fc0000383ffff */
[----:B------:R-:W-:-:S00]  /*00b0*/  NOP ;  /* 0x0000000000007918 */ /* 0x000fc00000000000 */
        /* <DEDUP_REMOVED lines=12> */
.L_x_1:


//--------------------- .nv.shared.reserved.0     --------------------------
	.section	.nv.shared.reserved.0,"aw",@nobits
	.weak		__nv_reservedSMEM_offset_0_alias
	.size		__nv_reservedSMEM_offset_0_alias, 0, 64
	.other		__nv_reservedSMEM_offset_0_alias,@"STO_CUDA_RESERVED_SHARED STV_DEFAULT"
__nv_reservedSMEM_offset_0_alias:
	.zero		0
	.zero		64


//--------------------- .nv.constant0._Z7calcPosP5Raceri --------------------------
	.section	.nv.constant0._Z7calcPosP5Raceri,"a",@progbits
	.sectionflags	@""
	.align	4
.nv.constant0._Z7calcPosP5Raceri:
	.zero		908


//--------------------- SYMBOLS --------------------------

	.type		.nv.reservedSmem.offset0,@object
	.size		.nv.reservedSmem.offset0,0x4
